	.headerflags	@"EF_CUDA_TEXMODE_UNIFIED EF_CUDA_64BIT_ADDRESS EF_CUDA_ACCELERATORS EF_CUDA_SM90 EF_CUDA_VIRTUAL_SM(EF_CUDA_SM90)"
	.elftype	@"ET_EXEC"


//--------------------- .nv.info                  --------------------------
	.section	.nv.info,"",@"SHT_CUDA_INFO"
	.align	4


	//----- nvinfo : EIATTR_REGCOUNT
	.align		4
        /*0000*/ 	.byte	0x04, 0x2f
        /*0002*/ 	.short	(.L_1 - .L_0)
	.align		4
.L_0:
        /*0004*/ 	.word	index@(triton_poi_fused_add_mul_5)
        /*0008*/ 	.word	0x0000000e


	//----- nvinfo : EIATTR_MIN_STACK_SIZE
	.align		4
.L_1:
        /*000c*/ 	.byte	0x04, 0x12
        /*000e*/ 	.short	(.L_3 - .L_2)
	.align		4
.L_2:
        /*0010*/ 	.word	index@(triton_poi_fused_add_mul_5)
        /*0014*/ 	.word	0x00000000


	//----- nvinfo : EIATTR_FRAME_SIZE
	.align		4
.L_3:
        /*0018*/ 	.byte	0x04, 0x11
        /*001a*/ 	.short	(.L_5 - .L_4)
	.align		4
.L_4:
        /*001c*/ 	.word	index@(triton_poi_fused_add_mul_5)
        /*0020*/ 	.word	0x00000000


	//----- nvinfo : EIATTR_MIN_STACK_SIZE
	.align		4
.L_5:
        /*0024*/ 	.byte	0x04, 0x12
        /*0026*/ 	.short	(.L_7 - .L_6)
	.align		4
.L_6:
        /*0028*/ 	.word	index@(triton_poi_fused_add_mul_5)
        /*002c*/ 	.word	0x00000000
.L_7:


//--------------------- .nv.info.triton_poi_fused_add_mul_5 --------------------------
	.section	.nv.info.triton_poi_fused_add_mul_5,"",@"SHT_CUDA_INFO"
	.sectionflags	@""
	.align	4


	//----- nvinfo : EIATTR_CUDA_API_VERSION
	.align		4
        /*0000*/ 	.byte	0x04, 0x37
        /*0002*/ 	.short	(.L_9 - .L_8)
.L_8:
        /*0004*/ 	.word	0x0000007c


	//----- nvinfo : EIATTR_KPARAM_INFO
	.align		4
.L_9:
        /*0008*/ 	.byte	0x04, 0x17
        /*000a*/ 	.short	(.L_11 - .L_10)
.L_10:
        /*000c*/ 	.word	0x00000000
        /*0010*/ 	.short	0x0002
        /*0012*/ 	.short	0x0010
        /*0014*/ 	.byte	0x00, 0xf0, 0x11, 0x00


	//----- nvinfo : EIATTR_KPARAM_INFO
	.align		4
.L_11:
        /*0018*/ 	.byte	0x04, 0x17
        /*001a*/ 	.short	(.L_13 - .L_12)
.L_12:
        /*001c*/ 	.word	0x00000000
        /*0020*/ 	.short	0x0001
        /*0022*/ 	.short	0x0008
        /*0024*/ 	.byte	0x00, 0xf4, 0x21, 0x00


	//----- nvinfo : EIATTR_KPARAM_INFO
	.align		4
.L_13:
        /*0028*/ 	.byte	0x04, 0x17
        /*002a*/ 	.short	(.L_15 - .L_14)
.L_14:
        /*002c*/ 	.word	0x00000000
        /*0030*/ 	.short	0x0000
        /*0032*/ 	.short	0x0000
        /*0034*/ 	.byte	0x00, 0xf4, 0x21, 0x00


	//----- nvinfo : EIATTR_SPARSE_MMA_MASK
	.align		4
.L_15:
        /*0038*/ 	.byte	0x03, 0x50
        /*003a*/ 	.short	0x0000


	//----- nvinfo : EIATTR_MAXREG_COUNT
	.align		4
        /*003c*/ 	.byte	0x03, 0x1b
        /*003e*/ 	.short	0x00ff


	//----- nvinfo : EIATTR_EXIT_INSTR_OFFSETS
	.align		4
        /*0040*/ 	.byte	0x04, 0x1c
        /*0042*/ 	.short	(.L_17 - .L_16)


	//   ....[0]....
.L_16:
        /*0044*/ 	.word	0x00000180


	//   ....[1]....
        /*0048*/ 	.word	0x000001b0


	//----- nvinfo : EIATTR_REQNTID
	.align		4
.L_17:
        /*004c*/ 	.byte	0x04, 0x10
        /*004e*/ 	.short	(.L_19 - .L_18)
.L_18:
        /*0050*/ 	.word	0x00000080
        /*0054*/ 	.word	0x00000001
        /*0058*/ 	.word	0x00000001


	//----- nvinfo : EIATTR_CBANK_PARAM_SIZE
	.align		4
.L_19:
        /*005c*/ 	.byte	0x03, 0x19
        /*005e*/ 	.short	0x0014


	//----- nvinfo : EIATTR_PARAM_CBANK
	.align		4
        /*0060*/ 	.byte	0x04, 0x0a
        /*0062*/ 	.short	(.L_21 - .L_20)
	.align		4
.L_20:
        /*0064*/ 	.word	index@(.nv.constant0.triton_poi_fused_add_mul_5)
        /*0068*/ 	.short	0x0210
        /*006a*/ 	.short	0x0014


	//----- nvinfo : EIATTR_SW_WAR
	.align		4
.L_21:
        /*006c*/ 	.byte	0x04, 0x36
        /*006e*/ 	.short	(.L_23 - .L_22)
.L_22:
        /*0070*/ 	.word	0x00000008
.L_23:


//--------------------- .nv.callgraph             --------------------------
	.section	.nv.callgraph,"",@"SHT_CUDA_CALLGRAPH"
	.align	4
	.sectionentsize	8
	.align		4
        /*0000*/ 	.word	0x00000000
	.align		4
        /*0004*/ 	.word	0xffffffff
	.align		4
        /*0008*/ 	.word	0x00000000
	.align		4
        /*000c*/ 	.word	0xfffffffe
	.align		4
        /*0010*/ 	.word	0x00000000
	.align		4
        /*0014*/ 	.word	0xfffffffd
	.align		4
        /*0018*/ 	.word	0x00000000
	.align		4
        /*001c*/ 	.word	0xfffffffc


//--------------------- .text.triton_poi_fused_add_mul_5 --------------------------
	.section	.text.triton_poi_fused_add_mul_5,"ax",@progbits
	.align	128
        .global         triton_poi_fused_add_mul_5
        .type           triton_poi_fused_add_mul_5,@function
        .size           triton_poi_fused_add_mul_5,(.L_x_1 - triton_poi_fused_add_mul_5)
        .other          triton_poi_fused_add_mul_5,@"STO_CUDA_ENTRY STV_DEFAULT"
triton_poi_fused_add_mul_5:
.text.triton_poi_fused_add_mul_5:
[----:B------:R-:W0:Y:S02]  /*0000*/  LDC R1, c[0x0][0x28] ;  /* 0x00000a00ff017b82 */ /* 0x000e240000000800 */
[----:B------:R-:W1:Y:S01]  /*0010*/  S2R R0, SR_TID.X ;  /* 0x0000000000007919 */ /* 0x000e620000002100 */
[----:B------:R-:W2:Y:S01]  /*0020*/  LDC.64 R4, c[0x0][0x210] ;  /* 0x00008400ff047b82 */ /* 0x000ea20000000a00 */
[----:B------:R-:W-:Y:S01]  /*0030*/  IMAD.MOV.U32 R11, RZ, RZ, RZ ;  /* 0x000000ffff0b7224 */ /* 0x000fe200078e00ff */
[----:B------:R-:W-:Y:S01]  /*0040*/  ULDC.64 UR4, c[0x0][0x208] ;  /* 0x0000820000047ab9 */ /* 0x000fe20000000a00 */
[----:B------:R-:W3:Y:S01]  /*0050*/  S2R R9, SR_CTAID.X ;  /* 0x0000000000097919 */ /* 0x000ee20000002500 */
[----:B-1----:R-:W-:-:S04]  /*0060*/  LOP3.LUT R0, R0, 0x7f, RZ, 0xc0, !PT ;  /* 0x0000007f00007812 */ /* 0x002fc800078ec0ff */
[----:B---3--:R-:W-:-:S04]  /*0070*/  LEA R9, R9, R0, 0x7 ;  /* 0x0000000009097211 */ /* 0x008fc800078e38ff */
[----:B------:R-:W-:Y:S02]  /*0080*/  SHF.R.S32.HI R0, RZ, 0x1f, R9 ;  /* 0x0000001fff007819 */ /* 0x000fe40000011409 */
[----:B------:R-:W-:Y:S02]  /*0090*/  ISETP.GE.AND P0, PT, R9, 0x400, PT ;  /* 0x000004000900780c */ /* 0x000fe40003f06270 */
[----:B------:R-:W-:-:S04]  /*00a0*/  LEA.HI R0, R0, R9, RZ, 0x8 ;  /* 0x0000000900007211 */ /* 0x000fc800078f40ff */
[----:B------:R-:W-:Y:S02]  /*00b0*/  LOP3.LUT R2, R0, 0xffffff00, RZ, 0xc0, !PT ;  /* 0xffffff0000027812 */ /* 0x000fe400078ec0ff */
[----:B------:R-:W-:Y:S02]  /*00c0*/  SHF.R.S32.HI R0, RZ, 0x8, R0 ;  /* 0x00000008ff007819 */ /* 0x000fe40000011400 */
[----:B------:R-:W-:-:S05]  /*00d0*/  IADD3 R3, R9, -R2, RZ ;  /* 0x8000000209037210 */ /* 0x000fca0007ffe0ff */
[----:B------:R-:W-:Y:S01]  /*00e0*/  IMAD R3, R0, 0x110, R3 ;  /* 0x0000011000037824 */ /* 0x000fe200078e0203 */
[----:B------:R-:W-:-:S03]  /*00f0*/  HFMA2.MMA R0, -RZ, RZ, 0, 0 ;  /* 0x00000000ff007435 */ /* 0x000fc600000001ff */
[C---:B------:R-:W-:Y:S02]  /*0100*/  VIADD R7, R3.reuse, 0x10 ;  /* 0x0000001003077836 */ /* 0x040fe40000000000 */
[----:B--2---:R-:W-:-:S04]  /*0110*/  IMAD.WIDE R2, R3, 0x4, R4 ;  /* 0x0000000403027825 */ /* 0x004fc800078e0204 */
[----:B------:R-:W-:Y:S01]  /*0120*/  IMAD.WIDE R4, R7, 0x4, R4 ;  /* 0x0000000407047825 */ /* 0x000fe200078e0204 */
[----:B------:R-:W2:Y:S01]  /*0130*/  @!P0 LDG.E R0, desc[UR4][R2.64] ;  /* 0x0000000402008981 */ /* 0x000ea2000c1e1900 */
[----:B------:R-:W1:Y:S03]  /*0140*/  LDC.64 R6, c[0x0][0x218] ;  /* 0x00008600ff067b82 */ /* 0x000e660000000a00 */
[----:B------:R-:W2:Y:S01]  /*0150*/  @!P0 LDG.E R11, desc[UR4][R4.64] ;  /* 0x00000004040b8981 */ /* 0x000ea2000c1e1900 */
[----:B-1----:R-:W-:-:S04]  /*0160*/  IMAD.WIDE R6, R9, 0x4, R6 ;  /* 0x0000000409067825 */ /* 0x002fc800078e0206 */
[----:B--2---:R-:W-:Y:S01]  /*0170*/  FADD R0, R11, R0 ;  /* 0x000000000b007221 */ /* 0x004fe20000000000 */
[----:B------:R-:W-:Y:S06]  /*0180*/  @P0 EXIT ;  /* 0x000000000000094d */ /* 0x000fec0003800000 */
[----:B------:R-:W-:-:S05]  /*0190*/  FMUL R3, R0, 0.5 ;  /* 0x3f00000000037820 */ /* 0x000fca0000400000 */
[----:B------:R-:W-:Y:S01]  /*01a0*/  STG.E desc[UR4][R6.64], R3 ;  /* 0x0000000306007986 */ /* 0x000fe2000c101904 */
[----:B------:R-:W-:Y:S05]  /*01b0*/  EXIT ;  /* 0x000000000000794d */ /* 0x000fea0003800000 */
.L_x_0:
[----:B------:R-:W-:-:S00]  /*01c0*/  BRA `(.L_x_0) ;  /* 0xfffffffc00fc7947 */ /* 0x000fc0000383ffff */
[----:B------:R-:W-:-:S00]  /*01d0*/  NOP ;  /* 0x0000000000007918 */ /* 0x000fc00000000000 */
        /* <DEDUP_REMOVED lines=10> */
.L_x_1:


//--------------------- .nv.constant0.triton_poi_fused_add_mul_5 --------------------------
	.section	.nv.constant0.triton_poi_fused_add_mul_5,"a",@progbits
	.sectionflags	@""
	.align	4
.nv.constant0.triton_poi_fused_add_mul_5:
	.zero		548
